//
// Generated by NVIDIA NVVM Compiler
//
// Compiler Build ID: CL-36424714
// Cuda compilation tools, release 13.0, V13.0.88
// Based on NVVM 20.0.0
//

.version 9.0
.target sm_100
.address_size 64

	// .globl	_Z15media_movil_512PKfPf
.extern .shared .align 16 .b8 temp[];

.visible .entry _Z15media_movil_512PKfPf(
	.param .u64 .ptr .align 1 _Z15media_movil_512PKfPf_param_0,
	.param .u64 .ptr .align 1 _Z15media_movil_512PKfPf_param_1
)
{
	.reg .pred 	%p<3>;
	.reg .b32 	%r<6>;
	.reg .b32 	%f<12>;
	.reg .b64 	%rd<9>;

	ld.param.u64 	%rd1, [_Z15media_movil_512PKfPf_param_0];
	ld.param.u64 	%rd2, [_Z15media_movil_512PKfPf_param_1];
	mov.u32 	%r1, %tid.x;
	setp.gt.u32 	%p1, %r1, 1;
	shl.b32 	%r3, %r1, 2;
	mov.u32 	%r4, temp;
	add.s32 	%r2, %r4, %r3;
	@%p1 bra 	$L__BB0_2;
	mov.b32 	%r5, 0;
	st.shared.u32 	[%r2], %r5;
	st.shared.u32 	[%r2+2056], %r5;
	bra.uni 	$L__BB0_3;
$L__BB0_2:
	setp.gt.u32 	%p2, %r1, 511;
	@%p2 bra 	$L__BB0_4;
$L__BB0_3:
	cvta.to.global.u64 	%rd3, %rd1;
	mul.wide.u32 	%rd4, %r1, 4;
	add.s64 	%rd5, %rd3, %rd4;
	ld.global.f32 	%f1, [%rd5];
	st.shared.f32 	[%r2+8], %f1;
$L__BB0_4:
	cvta.to.global.u64 	%rd6, %rd2;
	bar.sync 	0;
	ld.shared.f32 	%f2, [%r2];
	ld.shared.f32 	%f3, [%r2+4];
	add.f32 	%f4, %f2, %f3;
	ld.shared.f32 	%f5, [%r2+8];
	add.f32 	%f6, %f4, %f5;
	ld.shared.f32 	%f7, [%r2+12];
	add.f32 	%f8, %f6, %f7;
	ld.shared.f32 	%f9, [%r2+16];
	add.f32 	%f10, %f8, %f9;
	div.rn.f32 	%f11, %f10, 0f40A00000;
	mul.wide.u32 	%rd7, %r1, 4;
	add.s64 	%rd8, %rd6, %rd7;
	st.global.f32 	[%rd8], %f11;
	ret;

}


// ===== COMPILED SASS (sm_100) =====

	.target	sm_100

	.elftype	@"ET_EXEC"


//--------------------- .note.nv.tkinfo           --------------------------
	.section	.note.nv.tkinfo,"",@"SHT_NOTE"
	.sectionflags	@"SHF_NOTE_NV_TKINFO"
	.tkinfo
        /*0018*/ 	.word	0x00000002
        /*0030*/ 	.string	""
        /*0030*/ 	.string	"ptxas"
        /*0030*/ 	.string	"Cuda compilation tools, release 13.0, V13.0.88"
        /*0030*/ 	.string	"Build cuda_13.0.r13.0/compiler.36424714_0"
        /*0030*/ 	.string	"-arch sm_100 -m 64 "



//--------------------- .note.nv.cuinfo           --------------------------
	.section	.note.nv.cuinfo,"",@"SHT_NOTE"
	.sectionflags	@"SHF_NOTE_NV_CUINFO"
        /*0018*/ 	.short	0x0002
        /*001a*/ 	.short	0x0064
        /*001c*/ 	.short	0x0082
	.zero		2


//--------------------- .nv.info                  --------------------------
	.section	.nv.info,"",@"SHT_CUDA_INFO"
	.align	4


	//----- nvinfo : EIATTR_REGCOUNT
	.align		4
        /*0000*/ 	.byte	0x04, 0x2f
        /*0002*/ 	.short	(.L_1 - .L_0)
	.align		4
.L_0:
        /*0004*/ 	.word	index@(_Z15media_movil_512PKfPf)
        /*0008*/ 	.word	0x0000000e


	//----- nvinfo : EIATTR_FRAME_SIZE
	.align		4
.L_1:
        /*000c*/ 	.byte	0x04, 0x11
        /*000e*/ 	.short	(.L_3 - .L_2)
	.align		4
.L_2:
        /*0010*/ 	.word	index@($__internal_0_$__cuda_sm3x_div_rn_noftz_f32_slowpath)
        /*0014*/ 	.word	0x00000000


	//----- nvinfo : EIATTR_FRAME_SIZE
	.align		4
.L_3:
        /*0018*/ 	.byte	0x04, 0x11
        /*001a*/ 	.short	(.L_5 - .L_4)
	.align		4
.L_4:
        /*001c*/ 	.word	index@(_Z15media_movil_512PKfPf)
        /*0020*/ 	.word	0x00000000


	//----- nvinfo : EIATTR_MIN_STACK_SIZE
	.align		4
.L_5:
        /*0024*/ 	.byte	0x04, 0x12
        /*0026*/ 	.short	(.L_7 - .L_6)
	.align		4
.L_6:
        /*0028*/ 	.word	index@(_Z15media_movil_512PKfPf)
        /*002c*/ 	.word	0x00000000
.L_7:


//--------------------- .nv.compat                --------------------------
	.section	.nv.compat,"",@"SHT_CUDA_COMPAT_INFO"
	.align	4
        /*0000*/ 	.byte	0x02, 0x09, 0x00, 0x00, 0x02, 0x02, 0x01, 0x00, 0x02, 0x05, 0x05, 0x00, 0x03, 0x07, 0x01, 0x01
        /*0010*/ 	.byte	0x02, 0x03, 0x00, 0x00, 0x02, 0x06, 0x01, 0x00, 0x04, 0x0b, 0x08, 0x00, 0x01, 0x00, 0x00, 0x00
        /*0020*/ 	.byte	0x00, 0x00, 0x00, 0x00


//--------------------- .nv.info._Z15media_movil_512PKfPf --------------------------
	.section	.nv.info._Z15media_movil_512PKfPf,"",@"SHT_CUDA_INFO"
	.sectionflags	@""
	.align	4


	//----- nvinfo : EIATTR_CUDA_API_VERSION
	.align		4
        /*0000*/ 	.byte	0x04, 0x37
        /*0002*/ 	.short	(.L_9 - .L_8)
.L_8:
        /*0004*/ 	.word	0x00000082


	//----- nvinfo : EIATTR_KPARAM_INFO
	.align		4
.L_9:
        /*0008*/ 	.byte	0x04, 0x17
        /*000a*/ 	.short	(.L_11 - .L_10)
.L_10:
        /*000c*/ 	.word	0x00000000
        /*0010*/ 	.short	0x0001
        /*0012*/ 	.short	0x0008
        /*0014*/ 	.byte	0x00, 0xf5, 0x21, 0x00


	//----- nvinfo : EIATTR_KPARAM_INFO
	.align		4
.L_11:
        /*0018*/ 	.byte	0x04, 0x17
        /*001a*/ 	.short	(.L_13 - .L_12)
.L_12:
        /*001c*/ 	.word	0x00000000
        /*0020*/ 	.short	0x0000
        /*0022*/ 	.short	0x0000
        /*0024*/ 	.byte	0x00, 0xf5, 0x21, 0x00


	//----- nvinfo : EIATTR_SPARSE_MMA_MASK
	.align		4
.L_13:
        /*0028*/ 	.byte	0x03, 0x50
        /*002a*/ 	.short	0x0000


	//----- nvinfo : EIATTR_MAXREG_COUNT
	.align		4
        /*002c*/ 	.byte	0x03, 0x1b
        /*002e*/ 	.short	0x00ff


	//----- nvinfo : EIATTR_NUM_BARRIERS
	.align		4
        /*0030*/ 	.byte	0x02, 0x4c
        /*0032*/ 	.byte	0x01
	.zero		1


	//----- nvinfo : EIATTR_MERCURY_ISA_VERSION
	.align		4
        /*0034*/ 	.byte	0x03, 0x5f
        /*0036*/ 	.short	0x0101


	//----- nvinfo : EIATTR_VRC_CTA_INIT_COUNT
	.align		4
        /*0038*/ 	.byte	0x02, 0x4a
	.zero		1
	.zero		1


	//----- nvinfo : EIATTR_EXIT_INSTR_OFFSETS
	.align		4
        /*003c*/ 	.byte	0x04, 0x1c
        /*003e*/ 	.short	(.L_15 - .L_14)


	//   ....[0]....
.L_14:
        /*0040*/ 	.word	0x00000310


	//----- nvinfo : EIATTR_CRS_STACK_SIZE
	.align		4
.L_15:
        /*0044*/ 	.byte	0x04, 0x1e
        /*0046*/ 	.short	(.L_17 - .L_16)
.L_16:
        /*0048*/ 	.word	0x00000000


	//----- nvinfo : EIATTR_CBANK_PARAM_SIZE
	.align		4
.L_17:
        /*004c*/ 	.byte	0x03, 0x19
        /*004e*/ 	.short	0x0010


	//----- nvinfo : EIATTR_PARAM_CBANK
	.align		4
        /*0050*/ 	.byte	0x04, 0x0a
        /*0052*/ 	.short	(.L_19 - .L_18)
	.align		4
.L_18:
        /*0054*/ 	.word	index@(.nv.constant0._Z15media_movil_512PKfPf)
        /*0058*/ 	.short	0x0380
        /*005a*/ 	.short	0x0010


	//----- nvinfo : EIATTR_SW_WAR
	.align		4
.L_19:
        /*005c*/ 	.byte	0x04, 0x36
        /*005e*/ 	.short	(.L_21 - .L_20)
.L_20:
        /*0060*/ 	.word	0x00000008
.L_21:


//--------------------- .nv.callgraph             --------------------------
	.section	.nv.callgraph,"",@"SHT_CUDA_CALLGRAPH"
	.align	4
	.sectionentsize	8
	.align		4
        /*0000*/ 	.word	0x00000000
	.align		4
        /*0004*/ 	.word	0xffffffff
	.align		4
        /*0008*/ 	.word	0x00000000
	.align		4
        /*000c*/ 	.word	0xfffffffe
	.align		4
        /*0010*/ 	.word	0x00000000
	.align		4
        /*0014*/ 	.word	0xfffffffd
	.align		4
        /*0018*/ 	.word	0x00000000
	.align		4
        /*001c*/ 	.word	0xfffffffc


//--------------------- .text._Z15media_movil_512PKfPf --------------------------
	.section	.text._Z15media_movil_512PKfPf,"ax",@progbits
	.align	128
        .global         _Z15media_movil_512PKfPf
        .type           _Z15media_movil_512PKfPf,@function
        .size           _Z15media_movil_512PKfPf,(.L_x_19 - _Z15media_movil_512PKfPf)
        .other          _Z15media_movil_512PKfPf,@"STO_CUDA_ENTRY STV_DEFAULT"
_Z15media_movil_512PKfPf:
.text._Z15media_movil_512PKfPf:
[----:B------:R-:W-:Y:S01]  /*0000*/  LDC R1, c[0x0][0x37c] ;  /* 0x0000df00ff017b82 */ /* 0x000fe20000000800 */
[----:B------:R-:W0:Y:S07]  /*0010*/  S2R R2, SR_TID.X ;  /* 0x0000000000027919 */ /* 0x000e2e0000002100 */
[----:B------:R-:W1:Y:S01]  /*0020*/  S2UR UR5, SR_CgaCtaId ;  /* 0x00000000000579c3 */ /* 0x000e620000008800 */
[----:B------:R-:W-:Y:S01]  /*0030*/  UMOV UR4, 0x400 ;  /* 0x0000040000047882 */ /* 0x000fe20000000000 */
[----:B------:R-:W-:Y:S01]  /*0040*/  BSSY.RECONVERGENT B1, `(.L_x_0) ;  /* 0x0000011000017945 */ /* 0x000fe20003800200 */
[----:B------:R-:W2:Y:S03]  /*0050*/  LDCU.64 UR6, c[0x0][0x358] ;  /* 0x00006b00ff0677ac */ /* 0x000ea60008000a00 */
[----:B------:R-:W-:Y:S01]  /*0060*/  BSSY.RELIABLE B0, `(.L_x_1) ;  /* 0x000000a000007945 */ /* 0x000fe20003800100 */
[----:B-1----:R-:W-:Y:S01]  /*0070*/  ULEA UR4, UR5, UR4, 0x18 ;  /* 0x0000000405047291 */ /* 0x002fe2000f8ec0ff */
[----:B0-----:R-:W-:-:S05]  /*0080*/  ISETP.GT.U32.AND P0, PT, R2, 0x1, PT ;  /* 0x000000010200780c */ /* 0x001fca0003f04070 */
[----:B------:R-:W-:-:S08]  /*0090*/  LEA R3, R2, UR4, 0x2 ;  /* 0x0000000402037c11 */ /* 0x000fd0000f8e10ff */
[----:B------:R0:W-:Y:S04]  /*00a0*/  @!P0 STS [R3], RZ ;  /* 0x000000ff03008388 */ /* 0x0001e80000000800 */
[----:B------:R0:W-:Y:S01]  /*00b0*/  @!P0 STS [R3+0x808], RZ ;  /* 0x000808ff03008388 */ /* 0x0001e20000000800 */
[----:B--2---:R-:W-:Y:S05]  /*00c0*/  @!P0 BRA `(.L_x_2) ;  /* 0x00000000000c8947 */ /* 0x004fea0003800000 */
[----:B------:R-:W-:-:S13]  /*00d0*/  ISETP.GT.U32.AND P0, PT, R2, 0x1ff, PT ;  /* 0x000001ff0200780c */ /* 0x000fda0003f04070 */
[----:B------:R-:W-:Y:S05]  /*00e0*/  @P0 BREAK.RELIABLE B0 ;  /* 0x0000000000000942 */ /* 0x000fea0003800100 */
[----:B------:R-:W-:Y:S05]  /*00f0*/  @P0 BRA `(.L_x_3) ;  /* 0x0000000000140947 */ /* 0x000fea0003800000 */
.L_x_2:
[----:B------:R-:W-:Y:S05]  /*0100*/  BSYNC.RELIABLE B0 ;  /* 0x0000000000007941 */ /* 0x000fea0003800100 */
.L_x_1:
[----:B------:R-:W1:Y:S02]  /*0110*/  LDC.64 R4, c[0x0][0x380] ;  /* 0x0000e000ff047b82 */ /* 0x000e640000000a00 */
[----:B-1----:R-:W-:-:S06]  /*0120*/  IMAD.WIDE.U32 R4, R2, 0x4, R4 ;  /* 0x0000000402047825 */ /* 0x002fcc00078e0004 */
[----:B------:R-:W2:Y:S04]  /*0130*/  LDG.E R4, desc[UR6][R4.64] ;  /* 0x0000000604047981 */ /* 0x000ea8000c1e1900 */
[----:B--2---:R1:W-:Y:S02]  /*0140*/  STS [R3+0x8], R4 ;  /* 0x0000080403007388 */ /* 0x0043e40000000800 */
.L_x_3:
[----:B------:R-:W-:Y:S05]  /*0150*/  BSYNC.RECONVERGENT B1 ;  /* 0x0000000000017941 */ /* 0x000fea0003800200 */
.L_x_0:
[----:B------:R-:W-:Y:S05]  /*0160*/  WARPSYNC.ALL ;  /* 0x0000000000007948 */ /* 0x000fea0003800000 */
[----:B------:R-:W-:Y:S01]  /*0170*/  BAR.SYNC.DEFER_BLOCKING 0x0 ;  /* 0x0000000000007b1d */ /* 0x000fe20000010000 */
[----:B-1----:R-:W-:-:S05]  /*0180*/  IMAD.MOV.U32 R4, RZ, RZ, 0x40a00000 ;  /* 0x40a00000ff047424 */ /* 0x002fca00078e00ff */
[----:B------:R-:W-:Y:S01]  /*0190*/  BSSY.RECONVERGENT B2, `(.L_x_4) ;  /* 0x0000014000027945 */ /* 0x000fe20003800200 */
[----:B------:R-:W-:Y:S04]  /*01a0*/  LDS R0, [R3] ;  /* 0x0000000003007984 */ /* 0x000fe80000000800 */
[----:B------:R-:W1:Y:S04]  /*01b0*/  LDS R5, [R3+0x4] ;  /* 0x0000040003057984 */ /* 0x000e680000000800 */
[----:B------:R-:W2:Y:S04]  /*01c0*/  LDS R7, [R3+0x8] ;  /* 0x0000080003077984 */ /* 0x000ea80000000800 */
[----:B------:R-:W3:Y:S04]  /*01d0*/  LDS R9, [R3+0xc] ;  /* 0x00000c0003097984 */ /* 0x000ee80000000800 */
[----:B------:R-:W4:Y:S01]  /*01e0*/  LDS R11, [R3+0x10] ;  /* 0x00001000030b7984 */ /* 0x000f220000000800 */
[----:B-1----:R-:W-:Y:S01]  /*01f0*/  FADD R0, R0, R5 ;  /* 0x0000000500007221 */ /* 0x002fe20000000000 */
[----:B------:R-:W-:-:S03]  /*0200*/  IMAD.MOV.U32 R5, RZ, RZ, 0x3e4ccccd ;  /* 0x3e4ccccdff057424 */ /* 0x000fc600078e00ff */
[----:B--2---:R-:W-:Y:S01]  /*0210*/  FADD R0, R0, R7 ;  /* 0x0000000700007221 */ /* 0x004fe20000000000 */
[----:B------:R-:W-:-:S03]  /*0220*/  FFMA R4, R5, -R4, 1 ;  /* 0x3f80000005047423 */ /* 0x000fc60000000804 */
[----:B---3--:R-:W-:Y:S01]  /*0230*/  FADD R0, R0, R9 ;  /* 0x0000000900007221 */ /* 0x008fe20000000000 */
[----:B------:R-:W-:-:S03]  /*0240*/  FFMA R5, R4, R5, 0.20000000298023223877 ;  /* 0x3e4ccccd04057423 */ /* 0x000fc60000000005 */
[----:B----4-:R-:W-:-:S04]  /*0250*/  FADD R0, R0, R11 ;  /* 0x0000000b00007221 */ /* 0x010fc80000000000 */
[----:B------:R-:W1:Y:S01]  /*0260*/  FCHK P0, R0, 5 ;  /* 0x40a0000000007902 */ /* 0x000e620000000000 */
[----:B------:R-:W-:-:S04]  /*0270*/  FFMA R4, R0, R5, RZ ;  /* 0x0000000500047223 */ /* 0x000fc800000000ff */
[----:B0-----:R-:W-:-:S04]  /*0280*/  FFMA R3, R4, -5, R0 ;  /* 0xc0a0000004037823 */ /* 0x001fc80000000000 */
[----:B------:R-:W-:Y:S01]  /*0290*/  FFMA R7, R5, R3, R4 ;  /* 0x0000000305077223 */ /* 0x000fe20000000004 */
[----:B-1----:R-:W-:Y:S06]  /*02a0*/  @!P0 BRA `(.L_x_5) ;  /* 0x0000000000088947 */ /* 0x002fec0003800000 */
[----:B------:R-:W-:-:S07]  /*02b0*/  MOV R4, 0x2d0 ;  /* 0x000002d000047802 */ /* 0x000fce0000000f00 */
[----:B------:R-:W-:Y:S05]  /*02c0*/  CALL.REL.NOINC `($__internal_0_$__cuda_sm3x_div_rn_noftz_f32_slowpath) ;  /* 0x0000000000147944 */ /* 0x000fea0003c00000 */
.L_x_5:
[----:B------:R-:W-:Y:S05]  /*02d0*/  BSYNC.RECONVERGENT B2 ;  /* 0x0000000000027941 */ /* 0x000fea0003800200 */
.L_x_4:
[----:B------:R-:W0:Y:S02]  /*02e0*/  LDC.64 R4, c[0x0][0x388] ;  /* 0x0000e200ff047b82 */ /* 0x000e240000000a00 */
[----:B0-----:R-:W-:-:S05]  /*02f0*/  IMAD.WIDE.U32 R2, R2, 0x4, R4 ;  /* 0x0000000402027825 */ /* 0x001fca00078e0004 */
[----:B------:R-:W-:Y:S01]  /*0300*/  STG.E desc[UR6][R2.64], R7 ;  /* 0x0000000702007986 */ /* 0x000fe2000c101906 */
[----:B------:R-:W-:Y:S05]  /*0310*/  EXIT ;  /* 0x000000000000794d */ /* 0x000fea0003800000 */
        .weak           $__internal_0_$__cuda_sm3x_div_rn_noftz_f32_slowpath
        .type           $__internal_0_$__cuda_sm3x_div_rn_noftz_f32_slowpath,@function
        .size           $__internal_0_$__cuda_sm3x_div_rn_noftz_f32_slowpath,(.L_x_19 - $__internal_0_$__cuda_sm3x_div_rn_noftz_f32_slowpath)
$__internal_0_$__cuda_sm3x_div_rn_noftz_f32_slowpath:
[--C-:B------:R-:W-:Y:S01]  /*0320*/  SHF.R.U32.HI R3, RZ, 0x17, R0.reuse ;  /* 0x00000017ff037819 */ /* 0x100fe20000011600 */
[----:B------:R-:W-:Y:S04]  /*0330*/  BSSY.RECONVERGENT B1, `(.L_x_6) ;  /* 0x000005c000017945 */ /* 0x000fe80003800200 */
[----:B------:R-:W-:Y:S01]  /*0340*/  BSSY.RELIABLE B3, `(.L_x_7) ;  /* 0x000001a000037945 */ /* 0x000fe20003800100 */
[----:B------:R-:W-:Y:S01]  /*0350*/  IMAD.MOV.U32 R5, RZ, RZ, R0 ;  /* 0x000000ffff057224 */ /* 0x000fe200078e0000 */
[----:B------:R-:W-:-:S05]  /*0360*/  LOP3.LUT R3, R3, 0xff, RZ, 0xc0, !PT ;  /* 0x000000ff03037812 */ /* 0x000fca00078ec0ff */
[----:B------:R-:W-:-:S05]  /*0370*/  VIADD R7, R3, 0xffffffff ;  /* 0xffffffff03077836 */ /* 0x000fca0000000000 */
[----:B------:R-:W-:-:S13]  /*0380*/  ISETP.GT.U32.OR P0, PT, R7, 0xfd, !PT ;  /* 0x000000fd0700780c */ /* 0x000fda0007f04470 */
[----:B------:R-:W-:Y:S01]  /*0390*/  @!P0 IMAD.MOV.U32 R6, RZ, RZ, RZ ;  /* 0x000000ffff068224 */ /* 0x000fe200078e00ff */
[----:B------:R-:W-:Y:S06]  /*03a0*/  @!P0 BRA `(.L_x_8) ;  /* 0x00000000004c8947 */ /* 0x000fec0003800000 */
[----:B------:R-:W-:-:S13]  /*03b0*/  FSETP.GTU.FTZ.AND P0, PT, |R0|, +INF , PT ;  /* 0x7f8000000000780b */ /* 0x000fda0003f1c200 */
[----:B------:R-:W-:Y:S05]  /*03c0*/  @P0 BREAK.RELIABLE B3 ;  /* 0x0000000000030942 */ /* 0x000fea0003800100 */
[----:B------:R-:W-:Y:S05]  /*03d0*/  @P0 BRA `(.L_x_9) ;  /* 0x0000000400400947 */ /* 0x000fea0003800000 */
[----:B------:R-:W-:-:S05]  /*03e0*/  IMAD.MOV.U32 R6, RZ, RZ, 0x40a00000 ;  /* 0x40a00000ff067424 */ /* 0x000fca00078e00ff */
[----:B------:R-:W-:-:S13]  /*03f0*/  LOP3.LUT P0, RZ, R6, 0x7fffffff, R5, 0xc8, !PT ;  /* 0x7fffffff06ff7812 */ /* 0x000fda000780c805 */
[----:B------:R-:W-:Y:S05]  /*0400*/  @!P0 BREAK.RELIABLE B3 ;  /* 0x0000000000038942 */ /* 0x000fea0003800100 */
[----:B------:R-:W-:Y:S05]  /*0410*/  @!P0 BRA `(.L_x_10) ;  /* 0x0000000400288947 */ /* 0x000fea0003800000 */
[----:B------:R-:W-:-:S13]  /*0420*/  LOP3.LUT P0, RZ, R5, 0x7fffffff, RZ, 0xc0, !PT ;  /* 0x7fffffff05ff7812 */ /* 0x000fda000780c0ff */
[----:B------:R-:W-:Y:S05]  /*0430*/  @!P0 BREAK.RELIABLE B3 ;  /* 0x0000000000038942 */ /* 0x000fea0003800100 */
[----:B------:R-:W-:Y:S05]  /*0440*/  @!P0 BRA `(.L_x_11) ;  /* 0x0000000400148947 */ /* 0x000fea0003800000 */
[----:B------:R-:W-:Y:S02]  /*0450*/  FSETP.NEU.FTZ.AND P0, PT, |R0|, +INF , PT ;  /* 0x7f8000000000780b */ /* 0x000fe40003f1d200 */
[----:B------:R-:W-:-:S04]  /*0460*/  LOP3.LUT P1, RZ, R6, 0x7fffffff, RZ, 0xc0, !PT ;  /* 0x7fffffff06ff7812 */ /* 0x000fc8000782c0ff */
[----:B------:R-:W-:-:S13]  /*0470*/  PLOP3.LUT P0, PT, P0, P1, PT, 0x2f, 0xf2 ;  /* 0x0000000000f2781c */ /* 0x000fda0000702577 */
[----:B------:R-:W-:Y:S05]  /*0480*/  @P0 BREAK.RELIABLE B3 ;  /* 0x0000000000030942 */ /* 0x000fea0003800100 */
[----:B------:R-:W-:Y:S05]  /*0490*/  @P0 BRA `(.L_x_12) ;  /* 0x0000000000f40947 */ /* 0x000fea0003800000 */
[----:B------:R-:W-:-:S13]  /*04a0*/  ISETP.GE.AND P0, PT, R7, RZ, PT ;  /* 0x000000ff0700720c */ /* 0x000fda0003f06270 */
[----:B------:R-:W-:Y:S02]  /*04b0*/  @P0 IMAD.MOV.U32 R6, RZ, RZ, RZ ;  /* 0x000000ffff060224 */ /* 0x000fe400078e00ff */
[----:B------:R-:W-:Y:S01]  /*04c0*/  @!P0 FFMA R5, R0, 1.84467440737095516160e+19, RZ ;  /* 0x5f80000000058823 */ /* 0x000fe200000000ff */
[----:B------:R-:W-:-:S07]  /*04d0*/  @!P0 IMAD.MOV.U32 R6, RZ, RZ, -0x40 ;  /* 0xffffffc0ff068424 */ /* 0x000fce00078e00ff */
.L_x_8:
[----:B------:R-:W-:Y:S05]  /*04e0*/  BSYNC.RELIABLE B3 ;  /* 0x0000000000037941 */ /* 0x000fea0003800100 */
.L_x_7:
[----:B------:R-:W-:Y:S01]  /*04f0*/  UMOV UR4, 0x40a00000 ;  /* 0x40a0000000047882 */ /* 0x000fe20000000000 */
[----:B------:R-:W-:Y:S01]  /*0500*/  VIADD R3, R3, 0xffffff81 ;  /* 0xffffff8103037836 */ /* 0x000fe20000000000 */
[----:B------:R-:W-:Y:S01]  /*0510*/  UIADD3 UR4, UPT, UPT, UR4, -0x1000000, URZ ;  /* 0xff00000004047890 */ /* 0x000fe2000fffe0ff */
[----:B------:R-:W-:Y:S02]  /*0520*/  BSSY.RECONVERGENT B3, `(.L_x_13) ;  /* 0x0000033000037945 */ /* 0x000fe40003800200 */
[----:B------:R-:W-:Y:S01]  /*0530*/  IMAD R0, R3, -0x800000, R5 ;  /* 0xff80000003007824 */ /* 0x000fe200078e0205 */
[----:B------:R-:W-:Y:S02]  /*0540*/  IADD3 R6, PT, PT, R6, -0x2, R3 ;  /* 0xfffffffe06067810 */ /* 0x000fe40007ffe003 */
[----:B------:R-:W-:-:S03]  /*0550*/  FADD.FTZ R9, -RZ, -UR4 ;  /* 0x80000004ff097e21 */ /* 0x000fc60008010100 */
[----:B------:R-:W0:Y:S02]  /*0560*/  MUFU.RCP R7, UR4 ;  /* 0x0000000400077d08 */ /* 0x000e240008001000 */
[----:B0-----:R-:W-:-:S04]  /*0570*/  FFMA R8, R7, R9, 1 ;  /* 0x3f80000007087423 */ /* 0x001fc80000000009 */
[----:B------:R-:W-:-:S04]  /*0580*/  FFMA R7, R7, R8, R7 ;  /* 0x0000000807077223 */ /* 0x000fc80000000007 */
[----:B------:R-:W-:-:S04]  /*0590*/  FFMA R8, R0, R7, RZ ;  /* 0x0000000700087223 */ /* 0x000fc800000000ff */
[----:B------:R-:W-:-:S04]  /*05a0*/  FFMA R5, R9, R8, R0 ;  /* 0x0000000809057223 */ /* 0x000fc80000000000 */
[----:B------:R-:W-:-:S04]  /*05b0*/  FFMA R8, R7, R5, R8 ;  /* 0x0000000507087223 */ /* 0x000fc80000000008 */
[----:B------:R-:W-:-:S04]  /*05c0*/  FFMA R9, R9, R8, R0 ;  /* 0x0000000809097223 */ /* 0x000fc80000000000 */
[----:B------:R-:W-:-:S05]  /*05d0*/  FFMA R5, R7, R9, R8 ;  /* 0x0000000907057223 */ /* 0x000fca0000000008 */
[----:B------:R-:W-:-:S04]  /*05e0*/  SHF.R.U32.HI R0, RZ, 0x17, R5 ;  /* 0x00000017ff007819 */ /* 0x000fc80000011605 */
[----:B------:R-:W-:-:S05]  /*05f0*/  LOP3.LUT R0, R0, 0xff, RZ, 0xc0, !PT ;  /* 0x000000ff00007812 */ /* 0x000fca00078ec0ff */
[----:B------:R-:W-:-:S04]  /*0600*/  IMAD.IADD R10, R0, 0x1, R6 ;  /* 0x00000001000a7824 */ /* 0x000fc800078e0206 */
[----:B------:R-:W-:-:S05]  /*0610*/  VIADD R0, R10, 0xffffffff ;  /* 0xffffffff0a007836 */ /* 0x000fca0000000000 */
[----:B------:R-:W-:-:S13]  /*0620*/  ISETP.GE.U32.AND P0, PT, R0, 0xfe, PT ;  /* 0x000000fe0000780c */ /* 0x000fda0003f06070 */
[----:B------:R-:W-:Y:S05]  /*0630*/  @!P0 BRA `(.L_x_14) ;  /* 0x0000000000808947 */ /* 0x000fea0003800000 */
[----:B------:R-:W-:-:S13]  /*0640*/  ISETP.GT.AND P0, PT, R10, 0xfe, PT ;  /* 0x000000fe0a00780c */ /* 0x000fda0003f04270 */
[----:B------:R-:W-:Y:S05]  /*0650*/  @P0 BRA `(.L_x_15) ;  /* 0x00000000006c0947 */ /* 0x000fea0003800000 */
[----:B------:R-:W-:-:S13]  /*0660*/  ISETP.GE.AND P0, PT, R10, 0x1, PT ;  /* 0x000000010a00780c */ /* 0x000fda0003f06270 */
[----:B------:R-:W-:Y:S05]  /*0670*/  @P0 BRA `(.L_x_16) ;  /* 0x0000000000740947 */ /* 0x000fea0003800000 */
[----:B------:R-:W-:Y:S02]  /*0680*/  ISETP.GE.AND P0, PT, R10, -0x18, PT ;  /* 0xffffffe80a00780c */ /* 0x000fe40003f06270 */
[----:B------:R-:W-:-:S11]  /*0690*/  LOP3.LUT R5, R5, 0x80000000, RZ, 0xc0, !PT ;  /* 0x8000000005057812 */ /* 0x000fd600078ec0ff */
[----:B------:R-:W-:Y:S05]  /*06a0*/  @!P0 BRA `(.L_x_16) ;  /* 0x0000000000688947 */ /* 0x000fea0003800000 */
[CCC-:B------:R-:W-:Y:S01]  /*06b0*/  FFMA.RZ R0, R7.reuse, R9.reuse, R8.reuse ;  /* 0x0000000907007223 */ /* 0x1c0fe2000000c008 */
[C---:B------:R-:W-:Y:S01]  /*06c0*/  VIADD R6, R10.reuse, 0x20 ;  /* 0x000000200a067836 */ /* 0x040fe20000000000 */
[C---:B------:R-:W-:Y:S02]  /*06d0*/  ISETP.NE.AND P2, PT, R10.reuse, RZ, PT ;  /* 0x000000ff0a00720c */ /* 0x040fe40003f45270 */
[----:B------:R-:W-:Y:S02]  /*06e0*/  ISETP.NE.AND P1, PT, R10, RZ, PT ;  /* 0x000000ff0a00720c */ /* 0x000fe40003f25270 */
[----:B------:R-:W-:Y:S01]  /*06f0*/  LOP3.LUT R3, R0, 0x7fffff, RZ, 0xc0, !PT ;  /* 0x007fffff00037812 */ /* 0x000fe200078ec0ff */
[CCC-:B------:R-:W-:Y:S01]  /*0700*/  FFMA.RP R0, R7.reuse, R9.reuse, R8.reuse ;  /* 0x0000000907007223 */ /* 0x1c0fe20000008008 */
[----:B------:R-:W-:Y:S01]  /*0710*/  FFMA.RM R7, R7, R9, R8 ;  /* 0x0000000907077223 */ /* 0x000fe20000004008 */
[----:B------:R-:W-:Y:S01]  /*0720*/  IMAD.MOV R8, RZ, RZ, -R10 ;  /* 0x000000ffff087224 */ /* 0x000fe200078e0a0a */
[----:B------:R-:W-:-:S03]  /*0730*/  LOP3.LUT R3, R3, 0x800000, RZ, 0xfc, !PT ;  /* 0x0080000003037812 */ /* 0x000fc600078efcff */
[----:B------:R-:W-:Y:S02]  /*0740*/  FSETP.NEU.FTZ.AND P0, PT, R0, R7, PT ;  /* 0x000000070000720b */ /* 0x000fe40003f1d000 */
[----:B------:R-:W-:Y:S02]  /*0750*/  SHF.L.U32 R6, R3, R6, RZ ;  /* 0x0000000603067219 */ /* 0x000fe400000006ff */
[----:B------:R-:W-:Y:S02]  /*0760*/  SEL R0, R8, RZ, P2 ;  /* 0x000000ff08007207 */ /* 0x000fe40001000000 */
[----:B------:R-:W-:Y:S02]  /*0770*/  ISETP.NE.AND P1, PT, R6, RZ, P1 ;  /* 0x000000ff0600720c */ /* 0x000fe40000f25270 */
[----:B------:R-:W-:Y:S02]  /*0780*/  SHF.R.U32.HI R0, RZ, R0, R3 ;  /* 0x00000000ff007219 */ /* 0x000fe40000011603 */
[----:B------:R-:W-:-:S02]  /*0790*/  PLOP3.LUT P0, PT, P0, P1, PT, 0xf8, 0x8f ;  /* 0x00000000008f781c */ /* 0x000fc40000703f70 */
[----:B------:R-:W-:Y:S02]  /*07a0*/  SHF.R.U32.HI R6, RZ, 0x1, R0 ;  /* 0x00000001ff067819 */ /* 0x000fe40000011600 */
[----:B------:R-:W-:-:S04]  /*07b0*/  SEL R3, RZ, 0x1, !P0 ;  /* 0x00000001ff037807 */ /* 0x000fc80004000000 */
[----:B------:R-:W-:-:S04]  /*07c0*/  LOP3.LUT R3, R3, 0x1, R6, 0xf8, !PT ;  /* 0x0000000103037812 */ /* 0x000fc800078ef806 */
[----:B------:R-:W-:-:S05]  /*07d0*/  LOP3.LUT R3, R3, R0, RZ, 0xc0, !PT ;  /* 0x0000000003037212 */ /* 0x000fca00078ec0ff */
[----:B------:R-:W-:-:S05]  /*07e0*/  IMAD.IADD R6, R6, 0x1, R3 ;  /* 0x0000000106067824 */ /* 0x000fca00078e0203 */
[----:B------:R-:W-:Y:S01]  /*07f0*/  LOP3.LUT R5, R6, R5, RZ, 0xfc, !PT ;  /* 0x0000000506057212 */ /* 0x000fe200078efcff */
[----:B------:R-:W-:Y:S06]  /*0800*/  BRA `(.L_x_16) ;  /* 0x0000000000107947 */ /* 0x000fec0003800000 */
.L_x_15:
[----:B------:R-:W-:-:S04]  /*0810*/  LOP3.LUT R5, R5, 0x80000000, RZ, 0xc0, !PT ;  /* 0x8000000005057812 */ /* 0x000fc800078ec0ff */
[----:B------:R-:W-:Y:S01]  /*0820*/  LOP3.LUT R5, R5, 0x7f800000, RZ, 0xfc, !PT ;  /* 0x7f80000005057812 */ /* 0x000fe200078efcff */
[----:B------:R-:W-:Y:S06]  /*0830*/  BRA `(.L_x_16) ;  /* 0x0000000000047947 */ /* 0x000fec0003800000 */
.L_x_14:
[----:B------:R-:W-:-:S07]  /*0840*/  IMAD R5, R6, 0x800000, R5 ;  /* 0x0080000006057824 */ /* 0x000fce00078e0205 */
.L_x_16:
[----:B------:R-:W-:Y:S05]  /*0850*/  BSYNC.RECONVERGENT B3 ;  /* 0x0000000000037941 */ /* 0x000fea0003800200 */
.L_x_13:
[----:B------:R-:W-:Y:S05]  /*0860*/  BRA `(.L_x_17) ;  /* 0x0000000000207947 */ /* 0x000fea0003800000 */
.L_x_12:
[----:B------:R-:W-:-:S04]  /*0870*/  LOP3.LUT R5, R6, 0x80000000, R5, 0x48, !PT ;  /* 0x8000000006057812 */ /* 0x000fc800078e4805 */
[----:B------:R-:W-:Y:S01]  /*0880*/  LOP3.LUT R5, R5, 0x7f800000, RZ, 0xfc, !PT ;  /* 0x7f80000005057812 */ /* 0x000fe200078efcff */
[----:B------:R-:W-:Y:S06]  /*0890*/  BRA `(.L_x_17) ;  /* 0x0000000000147947 */ /* 0x000fec0003800000 */
.L_x_11:
[----:B------:R-:W-:Y:S01]  /*08a0*/  LOP3.LUT R5, R6, 0x80000000, R5, 0x48, !PT ;  /* 0x8000000006057812 */ /* 0x000fe200078e4805 */
[----:B------:R-:W-:Y:S06]  /*08b0*/  BRA `(.L_x_17) ;  /* 0x00000000000c7947 */ /* 0x000fec0003800000 */
.L_x_10:
[----:B------:R-:W0:Y:S01]  /*08c0*/  MUFU.RSQ R5, -QNAN ;  /* 0xffc0000000057908 */ /* 0x000e220000001400 */
[----:B------:R-:W-:Y:S05]  /*08d0*/  BRA `(.L_x_17) ;  /* 0x0000000000047947 */ /* 0x000fea0003800000 */
.L_x_9:
[----:B------:R-:W-:-:S07]  /*08e0*/  FADD.FTZ R5, R0, 5 ;  /* 0x40a0000000057421 */ /* 0x000fce0000010000 */
.L_x_17:
[----:B------:R-:W-:Y:S05]  /*08f0*/  BSYNC.RECONVERGENT B1 ;  /* 0x0000000000017941 */ /* 0x000fea0003800200 */
.L_x_6:
[----:B0-----:R-:W-:Y:S02]  /*0900*/  IMAD.MOV.U32 R7, RZ, RZ, R5 ;  /* 0x000000ffff077224 */ /* 0x001fe400078e0005 */
[----:B------:R-:W-:-:S04]  /*0910*/  IMAD.MOV.U32 R5, RZ, RZ, 0x0 ;  /* 0x00000000ff057424 */ /* 0x000fc800078e00ff */
[----:B------:R-:W-:Y:S05]  /*0920*/  RET.REL.NODEC R4 `(_Z15media_movil_512PKfPf) ;  /* 0xfffffff404b47950 */ /* 0x000fea0003c3ffff */
.L_x_18:
[----:B------:R-:W-:-:S00]  /*0930*/  BRA `(.L_x_18) ;  /* 0xfffffffc00fc7947 */ /* 0x000fc0000383ffff */
[----:B------:R-:W-:-:S00]  /*0940*/  NOP ;  /* 0x0000000000007918 */ /* 0x000fc00000000000 */
        /* <DEDUP_REMOVED lines=11> */
.L_x_19:


//--------------------- .nv.shared._Z15media_movil_512PKfPf --------------------------
	.section	.nv.shared._Z15media_movil_512PKfPf,"aw",@nobits
	.sectionflags	@""
	.align	16
	.zero		1024


//--------------------- .nv.shared.reserved.0     --------------------------
	.section	.nv.shared.reserved.0,"aw",@nobits
	.weak		__nv_reservedSMEM_offset_0_alias
	.size		__nv_reservedSMEM_offset_0_alias, 0, 64
	.other		__nv_reservedSMEM_offset_0_alias,@"STO_CUDA_RESERVED_SHARED STV_DEFAULT"
__nv_reservedSMEM_offset_0_alias:
	.zero		0
	.zero		64


//--------------------- .nv.constant0._Z15media_movil_512PKfPf --------------------------
	.section	.nv.constant0._Z15media_movil_512PKfPf,"a",@progbits
	.sectionflags	@""
	.align	4
.nv.constant0._Z15media_movil_512PKfPf:
	.zero		912


//--------------------- SYMBOLS --------------------------

	.type		.nv.reservedSmem.offset0,@object
	.size		.nv.reservedSmem.offset0,0x4
	.type		.nv.reservedSmem.cap,@object
	.size		.nv.reservedSmem.cap,0x4
